	.headerflags	@"EF_CUDA_TEXMODE_UNIFIED EF_CUDA_64BIT_ADDRESS EF_CUDA_SM89 EF_CUDA_VIRTUAL_SM(EF_CUDA_SM89)"
	.elftype	@"ET_EXEC"


//--------------------- .nv.info                  --------------------------
	.section	.nv.info,"",@"SHT_CUDA_INFO"
	.align	4


	//----- nvinfo : EIATTR_REGCOUNT
	.align		4
        /*0000*/ 	.byte	0x04, 0x2f
        /*0002*/ 	.short	(.L_1 - .L_0)
	.align		4
.L_0:
        /*0004*/ 	.word	index@(triton__0d1d2d3d4de5de)
        /*0008*/ 	.word	0x00000026


	//----- nvinfo : EIATTR_MAX_STACK_SIZE
	.align		4
.L_1:
        /*000c*/ 	.byte	0x04, 0x23
        /*000e*/ 	.short	(.L_3 - .L_2)
	.align		4
.L_2:
        /*0010*/ 	.word	index@(triton__0d1d2d3d4de5de)
        /*0014*/ 	.word	0x00000000


	//----- nvinfo : EIATTR_MIN_STACK_SIZE
	.align		4
.L_3:
        /*0018*/ 	.byte	0x04, 0x12
        /*001a*/ 	.short	(.L_5 - .L_4)
	.align		4
.L_4:
        /*001c*/ 	.word	index@(triton__0d1d2d3d4de5de)
        /*0020*/ 	.word	0x00000000


	//----- nvinfo : EIATTR_FRAME_SIZE
	.align		4
.L_5:
        /*0024*/ 	.byte	0x04, 0x11
        /*0026*/ 	.short	(.L_7 - .L_6)
	.align		4
.L_6:
        /*0028*/ 	.word	index@(triton__0d1d2d3d4de5de)
        /*002c*/ 	.word	0x00000000
.L_7:


//--------------------- .nv.info.triton__0d1d2d3d4de5de --------------------------
	.section	.nv.info.triton__0d1d2d3d4de5de,"",@"SHT_CUDA_INFO"
	.align	4


	//----- nvinfo : EIATTR_CUDA_API_VERSION
	.align		4
        /*0000*/ 	.byte	0x04, 0x37
        /*0002*/ 	.short	(.L_9 - .L_8)
.L_8:
        /*0004*/ 	.word	0x0000007b


	//----- nvinfo : EIATTR_PARAM_CBANK
	.align		4
.L_9:
        /*0008*/ 	.byte	0x04, 0x0a
        /*000a*/ 	.short	(.L_11 - .L_10)
	.align		4
.L_10:
        /*000c*/ 	.word	index@(.nv.constant0.triton__0d1d2d3d4de5de)
        /*0010*/ 	.short	0x0160
        /*0012*/ 	.short	0x0028


	//----- nvinfo : EIATTR_CBANK_PARAM_SIZE
	.align		4
.L_11:
        /*0014*/ 	.byte	0x03, 0x19
        /*0016*/ 	.short	0x0028


	//----- nvinfo : EIATTR_KPARAM_INFO
	.align		4
        /*0018*/ 	.byte	0x04, 0x17
        /*001a*/ 	.short	(.L_13 - .L_12)
.L_12:
        /*001c*/ 	.word	0x00000000
        /*0020*/ 	.short	0x0005
        /*0022*/ 	.short	0x0024
        /*0024*/ 	.byte	0x00, 0xf0, 0x11, 0x00


	//----- nvinfo : EIATTR_KPARAM_INFO
	.align		4
.L_13:
        /*0028*/ 	.byte	0x04, 0x17
        /*002a*/ 	.short	(.L_15 - .L_14)
.L_14:
        /*002c*/ 	.word	0x00000000
        /*0030*/ 	.short	0x0004
        /*0032*/ 	.short	0x0020
        /*0034*/ 	.byte	0x00, 0xf0, 0x11, 0x00


	//----- nvinfo : EIATTR_KPARAM_INFO
	.align		4
.L_15:
        /*0038*/ 	.byte	0x04, 0x17
        /*003a*/ 	.short	(.L_17 - .L_16)
.L_16:
        /*003c*/ 	.word	0x00000000
        /*0040*/ 	.short	0x0003
        /*0042*/ 	.short	0x0018
        /*0044*/ 	.byte	0x00, 0xf0, 0x21, 0x00


	//----- nvinfo : EIATTR_KPARAM_INFO
	.align		4
.L_17:
        /*0048*/ 	.byte	0x04, 0x17
        /*004a*/ 	.short	(.L_19 - .L_18)
.L_18:
        /*004c*/ 	.word	0x00000000
        /*0050*/ 	.short	0x0002
        /*0052*/ 	.short	0x0010
        /*0054*/ 	.byte	0x00, 0xf0, 0x21, 0x00


	//----- nvinfo : EIATTR_KPARAM_INFO
	.align		4
.L_19:
        /*0058*/ 	.byte	0x04, 0x17
        /*005a*/ 	.short	(.L_21 - .L_20)
.L_20:
        /*005c*/ 	.word	0x00000000
        /*0060*/ 	.short	0x0001
        /*0062*/ 	.short	0x0008
        /*0064*/ 	.byte	0x00, 0xf0, 0x21, 0x00


	//----- nvinfo : EIATTR_KPARAM_INFO
	.align		4
.L_21:
        /*0068*/ 	.byte	0x04, 0x17
        /*006a*/ 	.short	(.L_23 - .L_22)
.L_22:
        /*006c*/ 	.word	0x00000000
        /*0070*/ 	.short	0x0000
        /*0072*/ 	.short	0x0000
        /*0074*/ 	.byte	0x00, 0xf0, 0x21, 0x00


	//----- nvinfo : EIATTR_MAXREG_COUNT
	.align		4
.L_23:
        /*0078*/ 	.byte	0x03, 0x1b
        /*007a*/ 	.short	0x00ff


	//----- nvinfo : EIATTR_EXIT_INSTR_OFFSETS
	.align		4
        /*007c*/ 	.byte	0x04, 0x1c
        /*007e*/ 	.short	(.L_25 - .L_24)


	//   ....[0]....
.L_24:
        /*0080*/ 	.word	0x00000b60


	//   ....[1]....
        /*0084*/ 	.word	0x00000bb0


	//----- nvinfo : EIATTR_CTAIDZ_USED
	.align		4
.L_25:
        /*0088*/ 	.byte	0x01, 0x04
	.zero		2


	//----- nvinfo : EIATTR_MAX_THREADS
	.align		4
        /*008c*/ 	.byte	0x04, 0x05
        /*008e*/ 	.short	(.L_27 - .L_26)
.L_26:
        /*0090*/ 	.word	0x00000100
        /*0094*/ 	.word	0x00000001
        /*0098*/ 	.word	0x00000001
.L_27:


//--------------------- .nv.rel.action            --------------------------
	.section	.nv.rel.action,"",@"SHT_CUDA_RELOCINFO"
	.align	8
	.sectionentsize	8
        /*0000*/ 	.byte	0x73, 0x00, 0x00, 0x00, 0x00, 0x00, 0x00, 0x00, 0x00, 0x00, 0x00, 0x11, 0x25, 0x00, 0x05, 0x36


//--------------------- .nv.constant0.triton__0d1d2d3d4de5de --------------------------
	.section	.nv.constant0.triton__0d1d2d3d4de5de,"a",@progbits
	.align	4
.nv.constant0.triton__0d1d2d3d4de5de:
	.zero		392


//--------------------- .text.triton__0d1d2d3d4de5de --------------------------
	.section	.text.triton__0d1d2d3d4de5de,"ax",@progbits
	.sectionflags	@"SHF_BARRIERS=1"
	.sectioninfo	@"SHI_REGISTERS=38"
	.align	128
        .global         triton__0d1d2d3d4de5de
        .type           triton__0d1d2d3d4de5de,@function
        .size           triton__0d1d2d3d4de5de,(.L_x_1 - triton__0d1d2d3d4de5de)
        .other          triton__0d1d2d3d4de5de,@"STO_CUDA_ENTRY STV_DEFAULT"
triton__0d1d2d3d4de5de:
.text.triton__0d1d2d3d4de5de:
[----:B------:R-:W-:-:S02]  /*0000*/  MOV R1, c[0x0][0x28] ;  /* 0x00000a0000017a02 */ /* 0x000fc40000000f00 */
[----:B------:R-:W0:Y:S01]  /*0010*/  S2R R0, SR_TID.X ;  /* 0x0000000000007919 */ /* 0x000e220000002100 */
[----:B------:R-:W1:Y:S01]  /*0020*/  S2UR UR4, SR_CTAID.Y ;  /* 0x00000000000479c3 */ /* 0x000e620000002600 */
[----:B------:R-:W-:Y:S01]  /*0030*/  MOV R28, 0x2 ;  /* 0x00000002001c7802 */ /* 0x000fe20000000f00 */
[----:B------:R-:W-:Y:S01]  /*0040*/  CS2R R6, SRZ ;  /* 0x0000000000067805 */ /* 0x000fe2000001ff00 */
[----:B------:R-:W2:Y:S04]  /*0050*/  S2R R5, SR_CTAID.Z ;  /* 0x0000000000057919 */ /* 0x000ea80000002700 */
[----:B------:R-:W3:Y:S01]  /*0060*/  S2R R3, SR_CTAID.X ;  /* 0x0000000000037919 */ /* 0x000ee20000002500 */
[--C-:B0-----:R-:W-:Y:S02]  /*0070*/  SHF.R.U32.HI R2, RZ, 0x5, R0.reuse ;  /* 0x00000005ff027819 */ /* 0x101fe40000011600 */
[----:B------:R-:W-:-:S02]  /*0080*/  SHF.R.U32.HI R25, RZ, 0x1, R0 ;  /* 0x00000001ff197819 */ /* 0x000fc40000011600 */
[----:B--2---:R-:W-:Y:S02]  /*0090*/  IADD3 R5, R5, 0x1, RZ ;  /* 0x0000000105057810 */ /* 0x004fe40007ffe0ff */
[----:B------:R-:W-:Y:S02]  /*00a0*/  SGXT.U32 R2, R2, 0x3 ;  /* 0x000000030202781a */ /* 0x000fe40000000000 */
[----:B------:R-:W-:Y:S01]  /*00b0*/  SHF.L.U32 R26, R0, 0x3, RZ ;  /* 0x00000003001a7819 */ /* 0x000fe200000006ff */
[----:B-1----:R-:W-:Y:S01]  /*00c0*/  IMAD R5, R5, UR4, RZ ;  /* 0x0000000405057c24 */ /* 0x002fe2000f8e02ff */
[----:B---3--:R-:W-:Y:S01]  /*00d0*/  SHF.L.U32 R3, R3, 0x4, RZ ;  /* 0x0000000403037819 */ /* 0x008fe200000006ff */
[----:B------:R-:W-:Y:S01]  /*00e0*/  IMAD.SHL.U32 R4, R2, 0x10, RZ ;  /* 0x0000001002047824 */ /* 0x000fe200078e00ff */
[----:B------:R-:W-:Y:S01]  /*00f0*/  SGXT.U32 R25, R25, 0x4 ;  /* 0x000000041919781a */ /* 0x000fe20000000000 */
[----:B------:R-:W-:Y:S01]  /*0100*/  CS2R R10, SRZ ;  /* 0x00000000000a7805 */ /* 0x000fe2000001ff00 */
[----:B------:R-:W-:Y:S01]  /*0110*/  LOP3.LUT R26, R26, 0x8, RZ, 0xc0, !PT ;  /* 0x000000081a1a7812 */ /* 0x000fe200078ec0ff */
[----:B------:R-:W-:Y:S01]  /*0120*/  CS2R R12, SRZ ;  /* 0x00000000000c7805 */ /* 0x000fe2000001ff00 */
[----:B------:R-:W-:Y:S01]  /*0130*/  LOP3.LUT R25, R4, R25, RZ, 0xfc, !PT ;  /* 0x0000001904197212 */ /* 0x000fe200078efcff */
[----:B------:R-:W-:Y:S01]  /*0140*/  CS2R R14, SRZ ;  /* 0x00000000000e7805 */ /* 0x000fe2000001ff00 */
[----:B------:R-:W-:Y:S01]  /*0150*/  LOP3.LUT R27, R3, R26, RZ, 0xfc, !PT ;  /* 0x0000001a031b7212 */ /* 0x000fe200078efcff */
[----:B------:R-:W-:Y:S01]  /*0160*/  ULDC.64 UR4, c[0x0][0x118] ;  /* 0x0000460000047ab9 */ /* 0x000fe20000000a00 */
[----:B------:R-:W-:-:S02]  /*0170*/  SHF.L.U32 R24, R5, 0x8, RZ ;  /* 0x0000000805187819 */ /* 0x000fc400000006ff */
[C---:B------:R-:W-:Y:S01]  /*0180*/  ISETP.GE.AND P2, PT, R27.reuse, 0x500, PT ;  /* 0x000005001b00780c */ /* 0x040fe20003f46270 */
[-C--:B------:R-:W-:Y:S01]  /*0190*/  IMAD.WIDE R16, R27, R28.reuse, c[0x0][0x168] ;  /* 0x00005a001b107625 */ /* 0x080fe200078e021c */
[C---:B------:R-:W-:Y:S01]  /*01a0*/  LOP3.LUT R8, R24.reuse, R25, RZ, 0xfc, !PT ;  /* 0x0000001918087212 */ /* 0x040fe200078efcff */
[----:B------:R-:W-:Y:S01]  /*01b0*/  CS2R R4, SRZ ;  /* 0x0000000000047805 */ /* 0x000fe2000001ff00 */
[----:B------:R-:W-:Y:S02]  /*01c0*/  LOP3.LUT R9, R24, 0x80, R25, 0xfe, !PT ;  /* 0x0000008018097812 */ /* 0x000fe400078efe19 */
[C---:B------:R-:W-:Y:S01]  /*01d0*/  ISETP.LT.AND P0, PT, R8.reuse, 0xfd0, !P2 ;  /* 0x00000fd00800780c */ /* 0x040fe20005701270 */
[--C-:B------:R-:W-:Y:S01]  /*01e0*/  IMAD R30, R8, 0x500, R27.reuse ;  /* 0x00000500081e7824 */ /* 0x100fe200078e021b */
[C---:B------:R-:W-:Y:S01]  /*01f0*/  ISETP.LT.AND P1, PT, R9.reuse, 0xfd0, !P2 ;  /* 0x00000fd00900780c */ /* 0x040fe20005721270 */
[----:B------:R-:W-:Y:S02]  /*0200*/  IMAD R27, R9, 0x500, R27 ;  /* 0x00000500091b7824 */ /* 0x000fe400078e021b */
[----:B------:R-:W-:Y:S01]  /*0210*/  CS2R R8, SRZ ;  /* 0x0000000000087805 */ /* 0x000fe2000001ff00 */
[-C--:B------:R-:W-:Y:S01]  /*0220*/  IMAD.WIDE R22, R30, R28.reuse, c[0x0][0x160] ;  /* 0x000058001e167625 */ /* 0x080fe200078e021c */
[----:B------:R0:W2:Y:S03]  /*0230*/  @!P2 LDG.E.EL.128 R4, [R16.64] ;  /* 0x000000041004a981 */ /* 0x0000a6000c2e1d00 */
[----:B------:R-:W-:-:S03]  /*0240*/  IMAD.WIDE R28, R27, R28, c[0x0][0x160] ;  /* 0x000058001b1c7625 */ /* 0x000fc600078e021c */
[----:B------:R1:W3:Y:S04]  /*0250*/  @P0 LDG.E.EL.128 R8, [R22.64] ;  /* 0x0000000416080981 */ /* 0x0002e8000c2e1d00 */
[----:B------:R4:W5:Y:S01]  /*0260*/  @P1 LDG.E.EL.128 R12, [R28.64] ;  /* 0x000000041c0c1981 */ /* 0x000962000c2e1d00 */
[----:B------:R-:W-:Y:S01]  /*0270*/  IMAD.MOV.U32 R32, RZ, RZ, 0x2 ;  /* 0x00000002ff207424 */ /* 0x000fe200078e00ff */
[----:B0-----:R-:W-:Y:S01]  /*0280*/  CS2R R16, SRZ ;  /* 0x0000000000107805 */ /* 0x001fe2000001ff00 */
[----:B------:R-:W-:Y:S02]  /*0290*/  CS2R R18, SRZ ;  /* 0x0000000000127805 */ /* 0x000fe4000001ff00 */
[----:B------:R-:W-:-:S05]  /*02a0*/  IMAD.WIDE R30, R30, R32, c[0x0][0x170] ;  /* 0x00005c001e1e7625 */ /* 0x000fca00078e0220 */
[----:B------:R0:W5:Y:S01]  /*02b0*/  @P0 LDG.E.EL.128 R16, [R30.64] ;  /* 0x000000041e100981 */ /* 0x000162000c2e1d00 */
[----:B------:R-:W-:Y:S01]  /*02c0*/  CS2R R20, SRZ ;  /* 0x0000000000147805 */ /* 0x000fe2000001ff00 */
[----:B-1----:R-:W-:Y:S01]  /*02d0*/  CS2R R22, SRZ ;  /* 0x0000000000167805 */ /* 0x002fe2000001ff00 */
[----:B------:R-:W-:-:S05]  /*02e0*/  IMAD.WIDE R32, R27, R32, c[0x0][0x170] ;  /* 0x00005c001b207625 */ /* 0x000fca00078e0220 */
[----:B------:R1:W5:Y:S01]  /*02f0*/  @P1 LDG.E.EL.128 R20, [R32.64] ;  /* 0x0000000420141981 */ /* 0x000362000c2e1d00 */
[----:B------:R-:W-:-:S05]  /*0300*/  IMAD R25, R26, 0x108, R25 ;  /* 0x000001081a197824 */ /* 0x000fca00078e0219 */
[----:B------:R-:W-:Y:S01]  /*0310*/  SHF.L.U32 R25, R25, 0x1, RZ ;  /* 0x0000000119197819 */ /* 0x000fe200000006ff */
[--C-:B--2---:R-:W-:Y:S02]  /*0320*/  HADD2.F32 R26, -RZ, R4.reuse.H0_H0 ;  /* 0x20000004ff1a7230 */ /* 0x104fe40000004100 */
[----:B----4-:R-:W-:Y:S02]  /*0330*/  HADD2.F32 R28, -RZ, R4.H1_H1 ;  /* 0x30000004ff1c7230 */ /* 0x010fe40000004100 */
[----:B------:R-:W-:Y:S02]  /*0340*/  HADD2.F32 R29, -RZ, R5.H0_H0 ;  /* 0x20000005ff1d7230 */ /* 0x000fe40000004100 */
[--C-:B---3--:R-:W-:Y:S02]  /*0350*/  HADD2.F32 R27, -RZ, R8.reuse.H1_H1 ;  /* 0x30000008ff1b7230 */ /* 0x108fe40000004100 */
[----:B0-----:R-:W-:Y:S02]  /*0360*/  HADD2.F32 R31, -RZ, R8.H0_H0 ;  /* 0x20000008ff1f7230 */ /* 0x001fe40000004100 */
[--C-:B-----5:R-:W-:Y:S01]  /*0370*/  HADD2.F32 R35, -RZ, R12.reuse.H0_H0 ;  /* 0x2000000cff237230 */ /* 0x120fe20000004100 */
[----:B------:R-:W-:Y:S01]  /*0380*/  FADD R27, R28, R27 ;  /* 0x0000001b1c1b7221 */ /* 0x000fe20000000000 */
[----:B------:R-:W-:Y:S01]  /*0390*/  HADD2.F32 R4, -RZ, R12.H1_H1 ;  /* 0x3000000cff047230 */ /* 0x000fe20000004100 */
[----:B------:R-:W-:Y:S01]  /*03a0*/  FADD R8, R26, R31 ;  /* 0x0000001f1a087221 */ /* 0x000fe20000000000 */
[----:B------:R-:W-:Y:S01]  /*03b0*/  HADD2.F32 R12, -RZ, R9.H0_H0 ;  /* 0x20000009ff0c7230 */ /* 0x000fe20000004100 */
[----:B------:R-:W-:Y:S01]  /*03c0*/  FADD R26, R35, R26 ;  /* 0x0000001a231a7221 */ /* 0x000fe20000000000 */
[----:B------:R-:W-:Y:S01]  /*03d0*/  HADD2.F32 R30, -RZ, R13.H0_H0 ;  /* 0x2000000dff1e7230 */ /* 0x000fe20000004100 */
[----:B------:R-:W-:Y:S01]  /*03e0*/  FADD R4, R28, R4 ;  /* 0x000000041c047221 */ /* 0x000fe20000000000 */
[----:B-1----:R-:W-:Y:S01]  /*03f0*/  HADD2.F32 R32, -RZ, R5.H1_H1 ;  /* 0x30000005ff207230 */ /* 0x002fe20000004100 */
[----:B------:R-:W-:Y:S01]  /*0400*/  FADD R28, R29, R12 ;  /* 0x0000000c1d1c7221 */ /* 0x000fe20000000000 */
[----:B------:R-:W-:Y:S01]  /*0410*/  HADD2.F32 R5, -RZ, R13.H1_H1 ;  /* 0x3000000dff057230 */ /* 0x000fe20000004100 */
[----:B------:R-:W-:Y:S01]  /*0420*/  FADD R12, R30, R29 ;  /* 0x0000001d1e0c7221 */ /* 0x000fe20000000000 */
[----:B------:R-:W-:-:S02]  /*0430*/  HADD2.F32 R13, -RZ, R10.H0_H0 ;  /* 0x2000000aff0d7230 */ /* 0x000fc40000004100 */
[----:B------:R-:W-:Y:S01]  /*0440*/  HADD2.F32 R31, -RZ, R14.H0_H0 ;  /* 0x2000000eff1f7230 */ /* 0x000fe20000004100 */
[----:B------:R-:W-:Y:S01]  /*0450*/  FADD R5, R32, R5 ;  /* 0x0000000520057221 */ /* 0x000fe20000000000 */
[--C-:B------:R-:W-:Y:S02]  /*0460*/  HADD2.F32 R30, -RZ, R6.reuse.H0_H0 ;  /* 0x20000006ff1e7230 */ /* 0x100fe40000004100 */
[----:B------:R-:W-:Y:S02]  /*0470*/  HADD2.F32 R29, -RZ, R6.H1_H1 ;  /* 0x30000006ff1d7230 */ /* 0x000fe40000004100 */
[----:B------:R-:W-:Y:S01]  /*0480*/  HADD2.F32 R10, -RZ, R10.H1_H1 ;  /* 0x3000000aff0a7230 */ /* 0x000fe20000004100 */
[----:B------:R-:W-:Y:S01]  /*0490*/  FADD R13, R30, R13 ;  /* 0x0000000d1e0d7221 */ /* 0x000fe20000000000 */
[----:B------:R-:W-:Y:S01]  /*04a0*/  HADD2.F32 R14, -RZ, R14.H1_H1 ;  /* 0x3000000eff0e7230 */ /* 0x000fe20000004100 */
[----:B------:R-:W-:Y:S01]  /*04b0*/  FADD R6, R31, R30 ;  /* 0x0000001e1f067221 */ /* 0x000fe20000000000 */
[----:B------:R-:W-:Y:S01]  /*04c0*/  HADD2.F32 R9, -RZ, R9.H1_H1 ;  /* 0x30000009ff097230 */ /* 0x000fe20000004100 */
[C---:B------:R-:W-:Y:S01]  /*04d0*/  FADD R10, R29.reuse, R10 ;  /* 0x0000000a1d0a7221 */ /* 0x040fe20000000000 */
[----:B------:R-:W-:Y:S01]  /*04e0*/  HADD2.F32 R30, -RZ, R11.H0_H0 ;  /* 0x2000000bff1e7230 */ /* 0x000fe20000004100 */
[----:B------:R-:W-:Y:S01]  /*04f0*/  FADD R14, R29, R14 ;  /* 0x0000000e1d0e7221 */ /* 0x000fe20000000000 */
[----:B------:R-:W-:Y:S01]  /*0500*/  HADD2.F32 R29, -RZ, R7.H0_H0 ;  /* 0x20000007ff1d7230 */ /* 0x000fe20000004100 */
[----:B------:R-:W-:Y:S01]  /*0510*/  FADD R9, R32, R9 ;  /* 0x0000000920097221 */ /* 0x000fe20000000000 */
[----:B------:R-:W-:-:S02]  /*0520*/  HADD2.F32 R34, -RZ, R15.H0_H0 ;  /* 0x2000000fff227230 */ /* 0x000fc40000004100 */
[----:B------:R-:W-:Y:S01]  /*0530*/  HADD2.F32 R31, -RZ, R15.H1_H1 ;  /* 0x3000000fff1f7230 */ /* 0x000fe20000004100 */
[----:B------:R-:W-:Y:S01]  /*0540*/  FADD R15, R29, R30 ;  /* 0x0000001e1d0f7221 */ /* 0x000fe20000000000 */
[----:B------:R-:W-:Y:S02]  /*0550*/  HADD2.F32 R11, -RZ, R11.H1_H1 ;  /* 0x3000000bff0b7230 */ /* 0x000fe40000004100 */
[----:B------:R-:W-:Y:S01]  /*0560*/  HADD2.F32 R32, -RZ, R7.H1_H1 ;  /* 0x30000007ff207230 */ /* 0x000fe20000004100 */
[----:B------:R-:W-:Y:S01]  /*0570*/  FADD R7, R34, R29 ;  /* 0x0000001d22077221 */ /* 0x000fe20000000000 */
[--C-:B------:R-:W-:Y:S02]  /*0580*/  HADD2.F32 R30, -RZ, R16.reuse.H1_H1 ;  /* 0x30000010ff1e7230 */ /* 0x100fe40000004100 */
[----:B------:R-:W-:Y:S01]  /*0590*/  HADD2.F32 R29, -RZ, R16.H0_H0 ;  /* 0x20000010ff1d7230 */ /* 0x000fe20000004100 */
[C---:B------:R-:W-:Y:S01]  /*05a0*/  FADD R16, R32.reuse, R11 ;  /* 0x0000000b20107221 */ /* 0x040fe20000000000 */
[----:B------:R-:W-:Y:S01]  /*05b0*/  FADD R11, R32, R31 ;  /* 0x0000001f200b7221 */ /* 0x000fe20000000000 */
[----:B------:R-:W-:Y:S01]  /*05c0*/  FFMA R34, R30, 0.125, R27 ;  /* 0x3e0000001e227823 */ /* 0x000fe2000000001b */
[--C-:B------:R-:W-:Y:S01]  /*05d0*/  HADD2.F32 R27, -RZ, R17.reuse.H0_H0 ;  /* 0x20000011ff1b7230 */ /* 0x100fe20000004100 */
[----:B------:R-:W-:Y:S01]  /*05e0*/  FFMA R29, R29, 0.125, R8 ;  /* 0x3e0000001d1d7823 */ /* 0x000fe20000000008 */
[----:B------:R-:W-:-:S02]  /*05f0*/  HADD2.F32 R32, -RZ, R17.H1_H1 ;  /* 0x30000011ff207230 */ /* 0x000fc40000004100 */
[--C-:B------:R-:W-:Y:S01]  /*0600*/  HADD2.F32 R8, -RZ, R19.reuse.H0_H0 ;  /* 0x20000013ff087230 */ /* 0x100fe20000004100 */
[----:B------:R-:W-:Y:S01]  /*0610*/  FFMA R28, R27, 0.125, R28 ;  /* 0x3e0000001b1c7823 */ /* 0x000fe2000000001c */
[----:B------:R-:W-:Y:S01]  /*0620*/  HADD2.F32 R19, -RZ, R19.H1_H1 ;  /* 0x30000013ff137230 */ /* 0x000fe20000004100 */
[----:B------:R-:W-:Y:S01]  /*0630*/  FFMA R9, R32, 0.125, R9 ;  /* 0x3e00000020097823 */ /* 0x000fe20000000009 */
[--C-:B------:R-:W-:Y:S01]  /*0640*/  HADD2.F32 R17, -RZ, R18.reuse.H1_H1 ;  /* 0x30000012ff117230 */ /* 0x100fe20000004100 */
[----:B------:R-:W-:Y:S01]  /*0650*/  F2FP.F16.F32.PACK_AB R29, R34, R29 ;  /* 0x0000001d221d723e */ /* 0x000fe200000000ff */
[----:B------:R-:W-:Y:S01]  /*0660*/  HADD2.F32 R30, -RZ, R18.H0_H0 ;  /* 0x20000012ff1e7230 */ /* 0x000fe20000004100 */
[----:B------:R-:W-:Y:S01]  /*0670*/  FFMA R8, R8, 0.125, R15 ;  /* 0x3e00000008087823 */ /* 0x000fe2000000000f */
[----:B------:R-:W-:Y:S01]  /*0680*/  FFMA R19, R19, 0.125, R16 ;  /* 0x3e00000013137823 */ /* 0x000fe20000000010 */
[----:B------:R-:W-:Y:S01]  /*0690*/  FFMA R10, R17, 0.125, R10 ;  /* 0x3e000000110a7823 */ /* 0x000fe2000000000a */
[----:B------:R-:W-:Y:S01]  /*06a0*/  PRMT R17, R29, 0x7632, R17 ;  /* 0x000076321d117816 */ /* 0x000fe20000000011 */
[----:B------:R-:W-:Y:S01]  /*06b0*/  FFMA R13, R30, 0.125, R13 ;  /* 0x3e0000001e0d7823 */ /* 0x000fe2000000000d */
[----:B------:R-:W-:Y:S01]  /*06c0*/  F2FP.F16.F32.PACK_AB R9, R9, R28 ;  /* 0x0000001c0909723e */ /* 0x000fe200000000ff */
[----:B------:R-:W-:Y:S01]  /*06d0*/  HADD2.F32 R15, -RZ, R20.H1_H1 ;  /* 0x30000014ff0f7230 */ /* 0x000fe20000004100 */
[----:B------:R-:W-:Y:S01]  /*06e0*/  F2FP.F16.F32.PACK_AB R8, R19, R8 ;  /* 0x000000081308723e */ /* 0x000fe200000000ff */
[----:B------:R0:W-:Y:S01]  /*06f0*/  STS.U16 [R25+0x210], R17 ;  /* 0x0002101119007388 */ /* 0x0001e20000000400 */
[----:B------:R-:W-:-:S02]  /*0700*/  PRMT R16, R9, 0x7610, R16 ;  /* 0x0000761009107816 */ /* 0x000fc40000000010 */
[----:B------:R-:W-:Y:S01]  /*0710*/  PRMT R18, R9, 0x7632, R18 ;  /* 0x0000763209127816 */ /* 0x000fe20000000012 */
[----:B------:R-:W-:Y:S01]  /*0720*/  HADD2.F32 R9, -RZ, R20.H0_H0 ;  /* 0x20000014ff097230 */ /* 0x000fe20000004100 */
[----:B------:R-:W-:Y:S01]  /*0730*/  F2FP.F16.F32.PACK_AB R10, R10, R13 ;  /* 0x0000000d0a0a723e */ /* 0x000fe200000000ff */
[--C-:B------:R-:W-:Y:S01]  /*0740*/  HADD2.F32 R13, -RZ, R21.reuse.H0_H0 ;  /* 0x20000015ff0d7230 */ /* 0x100fe20000004100 */
[----:B------:R-:W-:Y:S01]  /*0750*/  PRMT R28, R8, 0x7610, R28 ;  /* 0x00007610081c7816 */ /* 0x000fe2000000001c */
[----:B------:R-:W-:Y:S01]  /*0760*/  STS.U16 [R25+0x420], R16 ;  /* 0x0004201019007388 */ /* 0x000fe20000000400 */
[----:B------:R-:W-:Y:S01]  /*0770*/  PRMT R19, R10, 0x7610, R19 ;  /* 0x000076100a137816 */ /* 0x000fe20000000013 */
[----:B------:R-:W-:Y:S01]  /*0780*/  FFMA R9, R9, 0.125, R26 ;  /* 0x3e00000009097823 */ /* 0x000fe2000000001a */
[----:B0-----:R-:W-:Y:S01]  /*0790*/  PRMT R17, R8, 0x7632, R17 ;  /* 0x0000763208117816 */ /* 0x001fe20000000011 */
[----:B------:R-:W-:Y:S01]  /*07a0*/  HADD2.F32 R8, -RZ, R21.H1_H1 ;  /* 0x30000015ff087230 */ /* 0x000fe20000004100 */
[----:B------:R-:W-:Y:S01]  /*07b0*/  PRMT R27, R10, 0x7632, R27 ;  /* 0x000076320a1b7816 */ /* 0x000fe2000000001b */
[----:B------:R-:W-:Y:S01]  /*07c0*/  FFMA R10, R15, 0.125, R4 ;  /* 0x3e0000000f0a7823 */ /* 0x000fe20000000004 */
[----:B------:R-:W-:Y:S01]  /*07d0*/  FFMA R12, R13, 0.125, R12 ;  /* 0x3e0000000d0c7823 */ /* 0x000fe2000000000c */
[--C-:B------:R-:W-:Y:S01]  /*07e0*/  HADD2.F32 R15, -RZ, R22.reuse.H0_H0 ;  /* 0x20000016ff0f7230 */ /* 0x100fe20000004100 */
[----:B------:R-:W-:Y:S01]  /*07f0*/  FFMA R13, R8, 0.125, R5 ;  /* 0x3e000000080d7823 */ /* 0x000fe20000000005 */
[--C-:B------:R-:W-:Y:S01]  /*0800*/  HADD2.F32 R8, -RZ, R23.reuse.H0_H0 ;  /* 0x20000017ff087230 */ /* 0x100fe20000004100 */
[----:B------:R-:W-:Y:S01]  /*0810*/  F2FP.F16.F32.PACK_AB R9, R10, R9 ;  /* 0x000000090a09723e */ /* 0x000fe200000000ff */
[----:B------:R-:W-:Y:S01]  /*0820*/  HADD2.F32 R5, -RZ, R22.H1_H1 ;  /* 0x30000016ff057230 */ /* 0x000fe20000004100 */
[----:B------:R-:W-:Y:S01]  /*0830*/  FFMA R6, R15, 0.125, R6 ;  /* 0x3e0000000f067823 */ /* 0x000fe20000000006 */
[----:B------:R-:W-:Y:S01]  /*0840*/  HADD2.F32 R4, -RZ, R23.H1_H1 ;  /* 0x30000017ff047230 */ /* 0x000fe20000004100 */
[----:B------:R-:W-:Y:S01]  /*0850*/  FFMA R7, R8, 0.125, R7 ;  /* 0x3e00000008077823 */ /* 0x000fe20000000007 */
[----:B------:R-:W-:Y:S01]  /*0860*/  PRMT R10, R9, 0x7610, R10 ;  /* 0x00007610090a7816 */ /* 0x000fe2000000000a */
[----:B------:R-:W-:Y:S01]  /*0870*/  FFMA R5, R5, 0.125, R14 ;  /* 0x3e00000005057823 */ /* 0x000fe2000000000e */
[----:B------:R-:W-:Y:S01]  /*0880*/  PRMT R8, R9, 0x7632, R8 ;  /* 0x0000763209087816 */ /* 0x000fe20000000008 */
[----:B------:R-:W-:Y:S01]  /*0890*/  FFMA R4, R4, 0.125, R11 ;  /* 0x3e00000004047823 */ /* 0x000fe2000000000b */
[----:B------:R-:W-:Y:S01]  /*08a0*/  SHF.L.U32 R9, R0, 0x3, RZ ;  /* 0x0000000300097819 */ /* 0x000fe200000006ff */
[----:B------:R0:W-:Y:S01]  /*08b0*/  STS.U16 [R25+0x100], R10 ;  /* 0x0001000a19007388 */ /* 0x0001e20000000400 */
[----:B------:R-:W-:-:S02]  /*08c0*/  F2FP.F16.F32.PACK_AB R12, R13, R12 ;  /* 0x0000000c0d0c723e */ /* 0x000fc400000000ff */
[----:B------:R-:W-:Y:S01]  /*08d0*/  LOP3.LUT R9, R9, 0xf8, RZ, 0xe2, !PT ;  /* 0x000000f809097812 */ /* 0x000fe200078ee2ff */
[----:B------:R-:W-:Y:S01]  /*08e0*/  STS.U16 [R25], R29 ;  /* 0x0000001d19007388 */ /* 0x000fe20000000400 */
[----:B------:R-:W-:Y:S02]  /*08f0*/  F2FP.F16.F32.PACK_AB R5, R5, R6 ;  /* 0x000000060505723e */ /* 0x000fe400000000ff */
[----:B------:R-:W-:Y:S01]  /*0900*/  F2FP.F16.F32.PACK_AB R4, R4, R7 ;  /* 0x000000070404723e */ /* 0x000fe200000000ff */
[----:B------:R-:W-:Y:S01]  /*0910*/  IMAD R0, R2, 0x108, R9 ;  /* 0x0000010802007824 */ /* 0x000fe200078e0209 */
[----:B------:R-:W-:Y:S01]  /*0920*/  PRMT R11, R12, 0x7632, R11 ;  /* 0x000076320c0b7816 */ /* 0x000fe2000000000b */
[----:B------:R-:W-:Y:S01]  /*0930*/  STS.U16 [R25+0x630], R18 ;  /* 0x0006301219007388 */ /* 0x000fe20000000400 */
[C---:B------:R-:W-:Y:S01]  /*0940*/  PRMT R13, R5.reuse, 0x7610, R13 ;  /* 0x00007610050d7816 */ /* 0x040fe2000000000d */
[----:B0-----:R-:W-:Y:S01]  /*0950*/  IMAD.SHL.U32 R10, R0, 0x2, RZ ;  /* 0x00000002000a7824 */ /* 0x001fe200078e00ff */
[----:B------:R-:W-:Y:S01]  /*0960*/  PRMT R14, R5, 0x7632, R14 ;  /* 0x00007632050e7816 */ /* 0x000fe2000000000e */
[----:B------:R-:W-:Y:S01]  /*0970*/  STS.U16 [R25+0x840], R19 ;  /* 0x0008401319007388 */ /* 0x000fe20000000400 */
[----:B------:R-:W-:-:S02]  /*0980*/  PRMT R15, R4, 0x7610, R15 ;  /* 0x00007610040f7816 */ /* 0x000fc4000000000f */
[----:B------:R-:W-:Y:S01]  /*0990*/  PRMT R16, R4, 0x7632, R16 ;  /* 0x0000763204107816 */ /* 0x000fe20000000010 */
[----:B------:R-:W-:Y:S01]  /*09a0*/  STS.U16 [R25+0xa50], R27 ;  /* 0x000a501b19007388 */ /* 0x000fe20000000400 */
[----:B------:R-:W-:-:S03]  /*09b0*/  IADD3 R9, R9, R24, RZ ;  /* 0x0000001809097210 */ /* 0x000fc60007ffe0ff */
[----:B------:R-:W-:Y:S01]  /*09c0*/  STS.U16 [R25+0xc60], R28 ;  /* 0x000c601c19007388 */ /* 0x000fe20000000400 */
[----:B------:R-:W-:-:S03]  /*09d0*/  ISETP.GE.AND P0, PT, R9, 0xfd0, PT ;  /* 0x00000fd00900780c */ /* 0x000fc60003f06270 */
[----:B------:R-:W-:Y:S04]  /*09e0*/  STS.U16 [R25+0xe70], R17 ;  /* 0x000e701119007388 */ /* 0x000fe80000000400 */
[----:B------:R0:W-:Y:S04]  /*09f0*/  STS.U16 [R25+0x310], R8 ;  /* 0x0003100819007388 */ /* 0x0001e80000000400 */
[----:B------:R-:W-:Y:S04]  /*0a00*/  STS.U16 [R25+0x520], R12 ;  /* 0x0005200c19007388 */ /* 0x000fe80000000400 */
[----:B------:R1:W-:Y:S01]  /*0a10*/  STS.U16 [R25+0x730], R11 ;  /* 0x0007300b19007388 */ /* 0x0003e20000000400 */
[----:B0-----:R-:W-:-:S03]  /*0a20*/  MOV R8, RZ ;  /* 0x000000ff00087202 */ /* 0x001fc60000000f00 */
[----:B------:R-:W-:Y:S02]  /*0a30*/  STS.U16 [R25+0x940], R13 ;  /* 0x0009400d19007388 */ /* 0x000fe40000000400 */
[----:B------:R-:W-:Y:S02]  /*0a40*/  IMAD.HI R0, R9, -0x4de9bd37, R8 ;  /* 0xb21642c909007827 */ /* 0x000fe400078e0208 */
[----:B------:R-:W-:Y:S04]  /*0a50*/  STS.U16 [R25+0xb50], R14 ;  /* 0x000b500e19007388 */ /* 0x000fe80000000400 */
[----:B------:R-:W-:Y:S01]  /*0a60*/  STS.U16 [R25+0xd60], R15 ;  /* 0x000d600f19007388 */ /* 0x000fe20000000400 */
[----:B-1----:R-:W-:-:S03]  /*0a70*/  SHF.R.U32.HI R11, RZ, 0x1f, R0 ;  /* 0x0000001fff0b7819 */ /* 0x002fc60000011600 */
[----:B------:R-:W-:Y:S01]  /*0a80*/  STS.U16 [R25+0xf70], R16 ;  /* 0x000f701019007388 */ /* 0x000fe20000000400 */
[----:B------:R-:W-:Y:S02]  /*0a90*/  LEA.HI.SX32 R11, R0, R11, 0x19 ;  /* 0x0000000b000b7211 */ /* 0x000fe400078fcaff */
[----:B------:R-:W-:Y:S01]  /*0aa0*/  LOP3.LUT R0, R3, R2, RZ, 0xfc, !PT ;  /* 0x0000000203007212 */ /* 0x000fe200078efcff */
[----:B------:R-:W-:Y:S06]  /*0ab0*/  BAR.SYNC 0x0 ;  /* 0x0000000000007b1d */ /* 0x000fec0000000000 */
[----:B------:R-:W0:Y:S01]  /*0ac0*/  LDS.128 R4, [R10] ;  /* 0x000000000a047984 */ /* 0x000e220000000c00 */
[----:B------:R-:W-:Y:S01]  /*0ad0*/  IMAD R8, R11, -0xb8, R9 ;  /* 0xffffff480b087824 */ /* 0x000fe200078e0209 */
[----:B------:R-:W-:-:S02]  /*0ae0*/  ISETP.LT.AND P1, PT, R0, 0x500, !P0 ;  /* 0x000005000000780c */ /* 0x000fc40004721270 */
[----:B------:R-:W-:Y:S01]  /*0af0*/  MOV R9, 0x2 ;  /* 0x0000000200097802 */ /* 0x000fe20000000f00 */
[----:B------:R-:W-:Y:S01]  /*0b00*/  IMAD R11, R11, 0x39800, R8 ;  /* 0x000398000b0b7824 */ /* 0x000fe200078e0208 */
[----:B------:R-:W-:-:S03]  /*0b10*/  LOP3.LUT R8, R3, 0x8, R2, 0xfe, !PT ;  /* 0x0000000803087812 */ /* 0x000fc600078efe02 */
[----:B------:R-:W-:Y:S01]  /*0b20*/  IMAD R2, R0, 0xb8, R11 ;  /* 0x000000b800027824 */ /* 0x000fe200078e020b */
[----:B------:R-:W-:-:S03]  /*0b30*/  ISETP.LT.AND P0, PT, R8, 0x500, !P0 ;  /* 0x000005000800780c */ /* 0x000fc60004701270 */
[----:B------:R-:W-:-:S05]  /*0b40*/  IMAD.WIDE R2, R2, R9, c[0x0][0x178] ;  /* 0x00005e0002027625 */ /* 0x000fca00078e0209 */
[----:B0-----:R0:W-:Y:S05]  /*0b50*/  @P1 STG.E.128 [R2.64], R4 ;  /* 0x0000000402001986 */ /* 0x0011ea000c101d04 */
[----:B------:R-:W-:Y:S05]  /*0b60*/  @!P0 EXIT ;  /* 0x000000000000894d */ /* 0x000fea0003800000 */
[----:B0-----:R-:W0:Y:S01]  /*0b70*/  LDS.128 R4, [R10+0x1080] ;  /* 0x001080000a047984 */ /* 0x001e220000000c00 */
[----:B------:R-:W-:-:S04]  /*0b80*/  IMAD R2, R8, 0xb8, R11 ;  /* 0x000000b808027824 */ /* 0x000fc800078e020b */
[----:B------:R-:W-:-:S05]  /*0b90*/  IMAD.WIDE R2, R2, R9, c[0x0][0x178] ;  /* 0x00005e0002027625 */ /* 0x000fca00078e0209 */
[----:B0-----:R-:W-:Y:S01]  /*0ba0*/  STG.E.128 [R2.64], R4 ;  /* 0x0000000402007986 */ /* 0x001fe2000c101d04 */
[----:B------:R-:W-:Y:S05]  /*0bb0*/  EXIT ;  /* 0x000000000000794d */ /* 0x000fea0003800000 */
.L_x_0:
[----:B------:R-:W-:-:S00]  /*0bc0*/  BRA `(.L_x_0) ;  /* 0xfffffff000007947 */ /* 0x000fc0000383ffff */
[----:B------:R-:W-:-:S00]  /*0bd0*/  NOP ;  /* 0x0000000000007918 */ /* 0x000fc00000000000 */
        /* <DEDUP_REMOVED lines=10> */
.L_x_1:


//--------------------- .nv.shared.triton__0d1d2d3d4de5de --------------------------
	.section	.nv.shared.triton__0d1d2d3d4de5de,"aw",@nobits
	.align	16
